	.headerflags	@"EF_CUDA_TEXMODE_UNIFIED EF_CUDA_64BIT_ADDRESS EF_CUDA_ACCELERATORS EF_CUDA_SM90 EF_CUDA_VIRTUAL_SM(EF_CUDA_SM90)"
	.elftype	@"ET_EXEC"


//--------------------- .nv.info                  --------------------------
	.section	.nv.info,"",@"SHT_CUDA_INFO"
	.align	4


	//----- nvinfo : EIATTR_REGCOUNT
	.align		4
        /*0000*/ 	.byte	0x04, 0x2f
        /*0002*/ 	.short	(.L_3 - .L_2)
	.align		4
.L_2:
        /*0004*/ 	.word	index@(triton_poi_fused__native_batch_norm_legit_no_training_leaky_relu_leaky_relu_backward_0)
        /*0008*/ 	.word	0x00000016


	//----- nvinfo : EIATTR_MIN_STACK_SIZE
	.align		4
.L_3:
        /*000c*/ 	.byte	0x04, 0x12
        /*000e*/ 	.short	(.L_5 - .L_4)
	.align		4
.L_4:
        /*0010*/ 	.word	index@(triton_poi_fused__native_batch_norm_legit_no_training_leaky_relu_leaky_relu_backward_0)
        /*0014*/ 	.word	0x00000000


	//----- nvinfo : EIATTR_FRAME_SIZE
	.align		4
.L_5:
        /*0018*/ 	.byte	0x04, 0x11
        /*001a*/ 	.short	(.L_7 - .L_6)
	.align		4
.L_6:
        /*001c*/ 	.word	index@(triton_poi_fused__native_batch_norm_legit_no_training_leaky_relu_leaky_relu_backward_0)
        /*0020*/ 	.word	0x00000000


	//----- nvinfo : EIATTR_MIN_STACK_SIZE
	.align		4
.L_7:
        /*0024*/ 	.byte	0x04, 0x12
        /*0026*/ 	.short	(.L_9 - .L_8)
	.align		4
.L_8:
        /*0028*/ 	.word	index@(triton_poi_fused__native_batch_norm_legit_no_training_leaky_relu_leaky_relu_backward_0)
        /*002c*/ 	.word	0x00000000
.L_9:


//--------------------- .nv.info.triton_poi_fused__native_batch_norm_legit_no_training_leaky_relu_leaky_relu_backward_0 --------------------------
	.section	.nv.info.triton_poi_fused__native_batch_norm_legit_no_training_leaky_relu_leaky_relu_backward_0,"",@"SHT_CUDA_INFO"
	.sectionflags	@""
	.align	4


	//----- nvinfo : EIATTR_CUDA_API_VERSION
	.align		4
        /*0000*/ 	.byte	0x04, 0x37
        /*0002*/ 	.short	(.L_11 - .L_10)
.L_10:
        /*0004*/ 	.word	0x0000007c


	//----- nvinfo : EIATTR_KPARAM_INFO
	.align		4
.L_11:
        /*0008*/ 	.byte	0x04, 0x17
        /*000a*/ 	.short	(.L_13 - .L_12)
.L_12:
        /*000c*/ 	.word	0x00000000
        /*0010*/ 	.short	0x0007
        /*0012*/ 	.short	0x0038
        /*0014*/ 	.byte	0x00, 0xf0, 0x11, 0x00


	//----- nvinfo : EIATTR_KPARAM_INFO
	.align		4
.L_13:
        /*0018*/ 	.byte	0x04, 0x17
        /*001a*/ 	.short	(.L_15 - .L_14)
.L_14:
        /*001c*/ 	.word	0x00000000
        /*0020*/ 	.short	0x0006
        /*0022*/ 	.short	0x0030
        /*0024*/ 	.byte	0x00, 0xf4, 0x21, 0x00


	//----- nvinfo : EIATTR_KPARAM_INFO
	.align		4
.L_15:
        /*0028*/ 	.byte	0x04, 0x17
        /*002a*/ 	.short	(.L_17 - .L_16)
.L_16:
        /*002c*/ 	.word	0x00000000
        /*0030*/ 	.short	0x0005
        /*0032*/ 	.short	0x0028
        /*0034*/ 	.byte	0x00, 0xf4, 0x21, 0x00


	//----- nvinfo : EIATTR_KPARAM_INFO
	.align		4
.L_17:
        /*0038*/ 	.byte	0x04, 0x17
        /*003a*/ 	.short	(.L_19 - .L_18)
.L_18:
        /*003c*/ 	.word	0x00000000
        /*0040*/ 	.short	0x0004
        /*0042*/ 	.short	0x0020
        /*0044*/ 	.byte	0x00, 0xf4, 0x21, 0x00


	//----- nvinfo : EIATTR_KPARAM_INFO
	.align		4
.L_19:
        /*0048*/ 	.byte	0x04, 0x17
        /*004a*/ 	.short	(.L_21 - .L_20)
.L_20:
        /*004c*/ 	.word	0x00000000
        /*0050*/ 	.short	0x0003
        /*0052*/ 	.short	0x0018
        /*0054*/ 	.byte	0x00, 0xf4, 0x21, 0x00


	//----- nvinfo : EIATTR_KPARAM_INFO
	.align		4
.L_21:
        /*0058*/ 	.byte	0x04, 0x17
        /*005a*/ 	.short	(.L_23 - .L_22)
.L_22:
        /*005c*/ 	.word	0x00000000
        /*0060*/ 	.short	0x0002
        /*0062*/ 	.short	0x0010
        /*0064*/ 	.byte	0x00, 0xf4, 0x21, 0x00


	//----- nvinfo : EIATTR_KPARAM_INFO
	.align		4
.L_23:
        /*0068*/ 	.byte	0x04, 0x17
        /*006a*/ 	.short	(.L_25 - .L_24)
.L_24:
        /*006c*/ 	.word	0x00000000
        /*0070*/ 	.short	0x0001
        /*0072*/ 	.short	0x0008
        /*0074*/ 	.byte	0x00, 0xf4, 0x21, 0x00


	//----- nvinfo : EIATTR_KPARAM_INFO
	.align		4
.L_25:
        /*0078*/ 	.byte	0x04, 0x17
        /*007a*/ 	.short	(.L_27 - .L_26)
.L_26:
        /*007c*/ 	.word	0x00000000
        /*0080*/ 	.short	0x0000
        /*0082*/ 	.short	0x0000
        /*0084*/ 	.byte	0x00, 0xf4, 0x21, 0x00


	//----- nvinfo : EIATTR_SPARSE_MMA_MASK
	.align		4
.L_27:
        /*0088*/ 	.byte	0x03, 0x50
        /*008a*/ 	.short	0x0000


	//----- nvinfo : EIATTR_MAXREG_COUNT
	.align		4
        /*008c*/ 	.byte	0x03, 0x1b
        /*008e*/ 	.short	0x00ff


	//----- nvinfo : EIATTR_EXIT_INSTR_OFFSETS
	.align		4
        /*0090*/ 	.byte	0x04, 0x1c
        /*0092*/ 	.short	(.L_29 - .L_28)


	//   ....[0]....
.L_28:
        /*0094*/ 	.word	0x00000510


	//   ....[1]....
        /*0098*/ 	.word	0x00000530


	//----- nvinfo : EIATTR_REQNTID
	.align		4
.L_29:
        /*009c*/ 	.byte	0x04, 0x10
        /*009e*/ 	.short	(.L_31 - .L_30)
.L_30:
        /*00a0*/ 	.word	0x00000080
        /*00a4*/ 	.word	0x00000001
        /*00a8*/ 	.word	0x00000001


	//----- nvinfo : EIATTR_CBANK_PARAM_SIZE
	.align		4
.L_31:
        /*00ac*/ 	.byte	0x03, 0x19
        /*00ae*/ 	.short	0x003c


	//----- nvinfo : EIATTR_PARAM_CBANK
	.align		4
        /*00b0*/ 	.byte	0x04, 0x0a
        /*00b2*/ 	.short	(.L_33 - .L_32)
	.align		4
.L_32:
        /*00b4*/ 	.word	index@(.nv.constant0.triton_poi_fused__native_batch_norm_legit_no_training_leaky_relu_leaky_relu_backward_0)
        /*00b8*/ 	.short	0x0210
        /*00ba*/ 	.short	0x003c


	//----- nvinfo : EIATTR_SW_WAR
	.align		4
.L_33:
        /*00bc*/ 	.byte	0x04, 0x36
        /*00be*/ 	.short	(.L_35 - .L_34)
.L_34:
        /*00c0*/ 	.word	0x00000008
.L_35:


//--------------------- .nv.callgraph             --------------------------
	.section	.nv.callgraph,"",@"SHT_CUDA_CALLGRAPH"
	.align	4
	.sectionentsize	8
	.align		4
        /*0000*/ 	.word	0x00000000
	.align		4
        /*0004*/ 	.word	0xffffffff
	.align		4
        /*0008*/ 	.word	0x00000000
	.align		4
        /*000c*/ 	.word	0xfffffffe
	.align		4
        /*0010*/ 	.word	0x00000000
	.align		4
        /*0014*/ 	.word	0xfffffffd
	.align		4
        /*0018*/ 	.word	0x00000000
	.align		4
        /*001c*/ 	.word	0xfffffffc


//--------------------- .nv.constant4             --------------------------
	.section	.nv.constant4,"a",@progbits
	.align	8
	.align		8
.nv.constant4:
        /*0000*/ 	.dword	_$_str
	.align		8
        /*0008*/ 	.dword	_$_str_$_2


//--------------------- .text.triton_poi_fused__native_batch_norm_legit_no_training_leaky_relu_leaky_relu_backward_0 --------------------------
	.section	.text.triton_poi_fused__native_batch_norm_legit_no_training_leaky_relu_leaky_relu_backward_0,"ax",@progbits
	.align	128
        .global         triton_poi_fused__native_batch_norm_legit_no_training_leaky_relu_leaky_relu_backward_0
        .type           triton_poi_fused__native_batch_norm_legit_no_training_leaky_relu_leaky_relu_backward_0,@function
        .size           triton_poi_fused__native_batch_norm_legit_no_training_leaky_relu_leaky_relu_backward_0,(.L_x_1 - triton_poi_fused__native_batch_norm_legit_no_training_leaky_relu_leaky_relu_backward_0)
        .other          triton_poi_fused__native_batch_norm_legit_no_training_leaky_relu_leaky_relu_backward_0,@"STO_CUDA_ENTRY STV_DEFAULT"
triton_poi_fused__native_batch_norm_legit_no_training_leaky_relu_leaky_relu_backward_0:
.text.triton_poi_fused__native_batch_norm_legit_no_training_leaky_relu_leaky_relu_backward_0:
[----:B------:R-:W0:Y:S01]  /*0000*/  LDC R1, c[0x0][0x28] ;  /* 0x00000a00ff017b82 */ /* 0x000e220000000800 */
[----:B------:R-:W1:Y:S07]  /*0010*/  S2R R0, SR_TID.X ;  /* 0x0000000000007919 */ /* 0x000e6e0000002100 */
[----:B------:R-:W2:Y:S01]  /*0020*/  LDC.64 R8, c[0x0][0x228] ;  /* 0x00008a00ff087b82 */ /* 0x000ea20000000a00 */
[----:B------:R-:W-:Y:S01]  /*0030*/  ULDC.64 UR4, c[0x0][0x208] ;  /* 0x0000820000047ab9 */ /* 0x000fe20000000a00 */
[----:B------:R-:W3:Y:S06]  /*0040*/  S2R R5, SR_CTAID.X ;  /* 0x0000000000057919 */ /* 0x000eec0000002500 */
[----:B------:R-:W4:Y:S08]  /*0050*/  LDC.64 R14, c[0x0][0x220] ;  /* 0x00008800ff0e7b82 */ /* 0x000f300000000a00 */
[----:B------:R-:W5:Y:S08]  /*0060*/  LDC.64 R12, c[0x0][0x218] ;  /* 0x00008600ff0c7b82 */ /* 0x000f700000000a00 */
[----:B------:R-:W4:Y:S08]  /*0070*/  LDC.64 R16, c[0x0][0x230] ;  /* 0x00008c00ff107b82 */ /* 0x000f300000000a00 */
[----:B------:R-:W4:Y:S01]  /*0080*/  LDC.64 R18, c[0x0][0x238] ;  /* 0x00008e00ff127b82 */ /* 0x000f220000000a00 */
[----:B-1----:R-:W-:Y:S01]  /*0090*/  IMAD.SHL.U32 R0, R0, 0x2, RZ ;  /* 0x0000000200007824 */ /* 0x002fe200078e00ff */
[----:B------:R-:W-:-:S02]  /*00a0*/  CS2R R6, SRZ ;  /* 0x0000000000067805 */ /* 0x000fc4000001ff00 */
[----:B---3--:R-:W-:Y:S01]  /*00b0*/  SHF.R.S32.HI R3, RZ, 0x17, R5 ;  /* 0x00000017ff037819 */ /* 0x008fe20000011405 */
[----:B------:R-:W-:Y:S01]  /*00c0*/  ULDC.64 UR6, c[0x0][0x240] ;  /* 0x0000900000067ab9 */ /* 0x000fe20000000a00 */
[----:B------:R-:W-:Y:S02]  /*00d0*/  LOP3.LUT R0, R0, 0xfe, RZ, 0xc0, !PT ;  /* 0x000000fe00007812 */ /* 0x000fe400078ec0ff */
[----:B------:R-:W-:-:S03]  /*00e0*/  SGXT R3, R3, 0x1 ;  /* 0x000000010303781a */ /* 0x000fc60000000200 */
[----:B------:R-:W-:Y:S01]  /*00f0*/  IMAD R0, R5, 0x100, R0 ;  /* 0x0000010005007824 */ /* 0x000fe200078e0200 */
[----:B------:R-:W-:-:S04]  /*0100*/  CS2R R4, SRZ ;  /* 0x0000000000047805 */ /* 0x000fc8000001ff00 */
[----:B------:R-:W-:Y:S02]  /*0110*/  LEA.HI R3, R3, R0, RZ, 0x4 ;  /* 0x0000000003037211 */ /* 0x000fe400078f20ff */
[----:B------:R-:W-:Y:S02]  /*0120*/  ISETP.GE.AND P0, PT, R0, 0x100, PT ;  /* 0x000001000000780c */ /* 0x000fe40003f06270 */
[----:B------:R-:W-:-:S04]  /*0130*/  SHF.R.S32.HI R3, RZ, 0x4, R3 ;  /* 0x00000004ff037819 */ /* 0x000fc80000011403 */
[----:B------:R-:W-:-:S04]  /*0140*/  LEA.HI R2, R3, R3, RZ, 0x2 ;  /* 0x0000000303027211 */ /* 0x000fc800078f10ff */
[----:B------:R-:W-:-:S04]  /*0150*/  LOP3.LUT R2, R2, 0xfffffffc, RZ, 0xc0, !PT ;  /* 0xfffffffc02027812 */ /* 0x000fc800078ec0ff */
[----:B------:R-:W-:-:S05]  /*0160*/  IADD3 R11, R3, -R2, RZ ;  /* 0x80000002030b7210 */ /* 0x000fca0007ffe0ff */
[----:B--2---:R-:W-:-:S05]  /*0170*/  IMAD.WIDE R8, R11, 0x4, R8 ;  /* 0x000000040b087825 */ /* 0x004fca00078e0208 */
[----:B------:R-:W2:Y:S04]  /*0180*/  @!P0 LDG.E.EL R4, desc[UR4][R8.64] ;  /* 0x0000000408048981 */ /* 0x000ea8000c2e1900 */
[----:B------:R1:W3:Y:S01]  /*0190*/  @!P0 LDG.E.EL R5, desc[UR4][R8.64] ;  /* 0x0000000408058981 */ /* 0x0002e2000c2e1900 */
[----:B------:R-:W-:Y:S01]  /*01a0*/  CS2R R2, SRZ ;  /* 0x0000000000027805 */ /* 0x000fe2000001ff00 */
[----:B----4-:R-:W-:-:S04]  /*01b0*/  IMAD.WIDE R14, R11, 0x4, R14 ;  /* 0x000000040b0e7825 */ /* 0x010fc800078e020e */
[----:B-----5:R-:W-:Y:S01]  /*01c0*/  IMAD.WIDE R12, R0, 0x4, R12 ;  /* 0x00000004000c7825 */ /* 0x020fe200078e020c */
[----:B------:R-:W4:Y:S04]  /*01d0*/  @!P0 LDG.E.EL R6, desc[UR4][R14.64] ;  /* 0x000000040e068981 */ /* 0x000f28000c2e1900 */
[----:B------:R-:W4:Y:S01]  /*01e0*/  @!P0 LDG.E.64 R2, desc[UR4][R12.64] ;  /* 0x000000040c028981 */ /* 0x000f22000c1e1b00 */
[C---:B0-----:R-:W-:Y:S01]  /*01f0*/  IMAD.WIDE R16, R11.reuse, 0x4, R16 ;  /* 0x000000040b107825 */ /* 0x041fe200078e0210 */
[----:B-1----:R-:W-:Y:S02]  /*0200*/  CS2R R8, SRZ ;  /* 0x0000000000087805 */ /* 0x002fe4000001ff00 */
[----:B------:R0:W5:Y:S01]  /*0210*/  @!P0 LDG.E.EL R7, desc[UR4][R14.64] ;  /* 0x000000040e078981 */ /* 0x000162000c2e1900 */
[----:B------:R-:W-:Y:S01]  /*0220*/  IMAD.WIDE R18, R11, 0x4, R18 ;  /* 0x000000040b127825 */ /* 0x000fe200078e0212 */
[----:B------:R-:W-:-:S02]  /*0230*/  CS2R R10, SRZ ;  /* 0x00000000000a7805 */ /* 0x000fc4000001ff00 */
[----:B------:R-:W4:Y:S04]  /*0240*/  @!P0 LDG.E.EL R9, desc[UR4][R16.64] ;  /* 0x0000000410098981 */ /* 0x000f28000c2e1900 */
[----:B------:R-:W4:Y:S04]  /*0250*/  @!P0 LDG.E.EL R11, desc[UR4][R16.64] ;  /* 0x00000004100b8981 */ /* 0x000f28000c2e1900 */
[----:B------:R-:W4:Y:S04]  /*0260*/  @!P0 LDG.E.EL R10, desc[UR4][R18.64] ;  /* 0x00000004120a8981 */ /* 0x000f28000c2e1900 */
[----:B------:R-:W4:Y:S01]  /*0270*/  @!P0 LDG.E.EL R8, desc[UR4][R18.64] ;  /* 0x0000000412088981 */ /* 0x000f22000c2e1900 */
[----:B0-----:R-:W-:-:S02]  /*0280*/  IMAD.MOV.U32 R14, RZ, RZ, 0x3e800000 ;  /* 0x3e800000ff0e7424 */ /* 0x001fc400078e00ff */
[----:B--2---:R-:W-:Y:S01]  /*0290*/  FADD R4, R4, 9.9999997473787516356e-06 ;  /* 0x3727c5ac04047421 */ /* 0x004fe20000000000 */
[----:B---3--:R-:W-:-:S03]  /*02a0*/  FADD R5, R5, 9.9999997473787516356e-06 ;  /* 0x3727c5ac05057421 */ /* 0x008fc60000000000 */
[----:B------:R-:W0:Y:S08]  /*02b0*/  MUFU.SQRT R13, R4 ;  /* 0x00000004000d7308 */ /* 0x000e300000002000 */
[----:B------:R-:W1:Y:S01]  /*02c0*/  MUFU.SQRT R12, R5 ;  /* 0x00000005000c7308 */ /* 0x000e620000002000 */
[C---:B0-----:R-:W-:Y:S02]  /*02d0*/  FSETP.GT.AND P2, PT, R13.reuse, 8.50705917302346158658e+37, PT ;  /* 0x7e8000000d00780b */ /* 0x041fe40003f44000 */
[----:B------:R-:W-:-:S02]  /*02e0*/  FSETP.GEU.AND P4, PT, R13, 1.175494350822287508e-38, PT ;  /* 0x008000000d00780b */ /* 0x000fc40003f8e000 */
[C---:B-1----:R-:W-:Y:S02]  /*02f0*/  FSETP.GT.AND P1, PT, R12.reuse, 8.50705917302346158658e+37, PT ;  /* 0x7e8000000c00780b */ /* 0x042fe40003f24000 */
[----:B------:R-:W-:-:S07]  /*0300*/  FSETP.GEU.AND P3, PT, R12, 1.175494350822287508e-38, PT ;  /* 0x008000000c00780b */ /* 0x000fce0003f6e000 */
[----:B------:R-:W-:-:S04]  /*0310*/  @P2 FMUL R13, R13, 0.25 ;  /* 0x3e8000000d0d2820 */ /* 0x000fc80000400000 */
[----:B------:R-:W-:Y:S01]  /*0320*/  @!P4 FMUL R13, R13, 16777216 ;  /* 0x4b8000000d0dc820 */ /* 0x000fe20000400000 */
[----:B------:R-:W-:-:S04]  /*0330*/  @P1 FMUL R12, R12, 0.25 ;  /* 0x3e8000000c0c1820 */ /* 0x000fc80000400000 */
[----:B------:R-:W-:Y:S01]  /*0340*/  @!P3 FMUL R12, R12, 16777216 ;  /* 0x4b8000000c0cb820 */ /* 0x000fe20000400000 */
[----:B------:R-:W0:Y:S01]  /*0350*/  MUFU.RCP R13, R13 ;  /* 0x0000000d000d7308 */ /* 0x000e220000001000 */
[----:B------:R-:W-:-:S07]  /*0360*/  FSEL R4, R14, 1, P2 ;  /* 0x3f8000000e047808 */ /* 0x000fce0001000000 */
[----:B------:R-:W1:Y:S01]  /*0370*/  MUFU.RCP R12, R12 ;  /* 0x0000000c000c7308 */ /* 0x000e620000001000 */
[----:B------:R-:W-:Y:S01]  /*0380*/  FSEL R5, R14, 1, P1 ;  /* 0x3f8000000e057808 */ /* 0x000fe20000800000 */
[----:B------:R-:W-:Y:S01]  /*0390*/  @!P4 FMUL R4, R4, 16777216 ;  /* 0x4b8000000404c820 */ /* 0x000fe20000400000 */
[----:B----4-:R-:W-:-:S03]  /*03a0*/  FADD R3, -R6, R3 ;  /* 0x0000000306037221 */ /* 0x010fc60000000100 */
[----:B------:R-:W-:Y:S01]  /*03b0*/  @!P3 FMUL R5, R5, 16777216 ;  /* 0x4b8000000505b820 */ /* 0x000fe20000400000 */
[----:B0-----:R-:W-:Y:S01]  /*03c0*/  FMUL R4, R13, R4 ;  /* 0x000000040d047220 */ /* 0x001fe20000400000 */
[----:B-----5:R-:W-:-:S03]  /*03d0*/  FADD R2, -R7, R2 ;  /* 0x0000000207027221 */ /* 0x020fc60000000100 */
[----:B------:R-:W-:Y:S01]  /*03e0*/  FMUL R3, R4, R3 ;  /* 0x0000000304037220 */ /* 0x000fe20000400000 */
[----:B-1----:R-:W-:-:S03]  /*03f0*/  FMUL R5, R12, R5 ;  /* 0x000000050c057220 */ /* 0x002fc60000400000 */
[----:B------:R-:W-:Y:S01]  /*0400*/  FFMA R11, R3, R11, R10 ;  /* 0x0000000b030b7223 */ /* 0x000fe2000000000a */
[----:B------:R-:W-:Y:S02]  /*0410*/  FMUL R5, R5, R2 ;  /* 0x0000000205057220 */ /* 0x000fe40000400000 */
[----:B------:R-:W0:Y:S02]  /*0420*/  LDC.64 R2, c[0x0][0x210] ;  /* 0x00008400ff027b82 */ /* 0x000e240000000a00 */
[----:B------:R-:W-:Y:S01]  /*0430*/  FFMA R10, R5, R9, R8 ;  /* 0x00000009050a7223 */ /* 0x000fe20000000008 */
[----:B------:R-:W-:-:S04]  /*0440*/  FSETP.GT.AND P1, PT, R11, RZ, PT ;  /* 0x000000ff0b00720b */ /* 0x000fc80003f24000 */
[----:B------:R-:W-:-:S09]  /*0450*/  FSETP.GT.AND P2, PT, R10, RZ, PT ;  /* 0x000000ff0a00720b */ /* 0x000fd20003f44000 */
[----:B------:R-:W-:-:S04]  /*0460*/  @!P1 FMUL R11, R11, 0.0099999997764825820923 ;  /* 0x3c23d70a0b0b9820 */ /* 0x000fc80000400000 */
[----:B------:R-:W-:Y:S01]  /*0470*/  @!P2 FMUL R10, R10, 0.0099999997764825820923 ;  /* 0x3c23d70a0a0aa820 */ /* 0x000fe20000400000 */
[----:B------:R-:W-:Y:S02]  /*0480*/  FSETP.GT.AND P2, PT, R11, RZ, PT ;  /* 0x000000ff0b00720b */ /* 0x000fe40003f44000 */
[----:B------:R-:W-:Y:S01]  /*0490*/  IADD3 R4, P1, R0, UR6, RZ ;  /* 0x0000000600047c10 */ /* 0x000fe2000ff3e0ff */
[----:B0-----:R-:W-:Y:S01]  /*04a0*/  IMAD.WIDE R2, R0, 0x4, R2 ;  /* 0x0000000400027825 */ /* 0x001fe200078e0202 */
[----:B------:R-:W-:Y:S02]  /*04b0*/  FSETP.GT.AND P3, PT, R10, RZ, PT ;  /* 0x000000ff0a00720b */ /* 0x000fe40003f64000 */
[----:B------:R-:W-:Y:S02]  /*04c0*/  SEL R7, RZ, 0x100, !P2 ;  /* 0x00000100ff077807 */ /* 0x000fe40005000000 */
[----:B------:R-:W-:Y:S01]  /*04d0*/  SEL R6, RZ, 0x1, !P3 ;  /* 0x00000001ff067807 */ /* 0x000fe20005800000 */
[----:B------:R0:W-:Y:S01]  /*04e0*/  @!P0 STG.E.64 desc[UR4][R2.64], R10 ;  /* 0x0000000a02008986 */ /* 0x0001e2000c101b04 */
[----:B------:R-:W-:-:S02]  /*04f0*/  LEA.HI.X.SX32 R5, R0, UR7, 0x1, P1 ;  /* 0x0000000700057c11 */ /* 0x000fc400088f0eff */
[----:B------:R-:W-:Y:S01]  /*0500*/  IADD3 R7, R6, R7, RZ ;  /* 0x0000000706077210 */ /* 0x000fe20007ffe0ff */
[----:B0-----:R-:W-:Y:S06]  /*0510*/  @P0 EXIT ;  /* 0x000000000000094d */ /* 0x001fec0003800000 */
[----:B------:R-:W-:Y:S01]  /*0520*/  STG.E.U16 desc[UR4][R4.64], R7 ;  /* 0x0000000704007986 */ /* 0x000fe2000c101504 */
[----:B------:R-:W-:Y:S05]  /*0530*/  EXIT ;  /* 0x000000000000794d */ /* 0x000fea0003800000 */
.L_x_0:
[----:B------:R-:W-:-:S00]  /*0540*/  BRA `(.L_x_0) ;  /* 0xfffffffc00fc7947 */ /* 0x000fc0000383ffff */
[----:B------:R-:W-:-:S00]  /*0550*/  NOP ;  /* 0x0000000000007918 */ /* 0x000fc00000000000 */
        /* <DEDUP_REMOVED lines=10> */
.L_x_1:


//--------------------- .nv.global.init           --------------------------
	.section	.nv.global.init,"aw",@progbits
.nv.global.init:
	.type		_$_str,@object
	.size		_$_str,(_$_str_$_2 - _$_str)
_$_str:
        /*0000*/ 	.byte	0x5f, 0x5f, 0x43, 0x55, 0x44, 0x41, 0x5f, 0x46, 0x54, 0x5a, 0x00
	.type		_$_str_$_2,@object
	.size		_$_str_$_2,(.L_1 - _$_str_$_2)
_$_str_$_2:
        /*000b*/ 	.byte	0x5f, 0x5f, 0x43, 0x55, 0x44, 0x41, 0x5f, 0x50, 0x52, 0x45, 0x43, 0x5f, 0x53, 0x51, 0x52, 0x54
        /*001b*/ 	.byte	0x00
.L_1:


//--------------------- .nv.constant0.triton_poi_fused__native_batch_norm_legit_no_training_leaky_relu_leaky_relu_backward_0 --------------------------
	.section	.nv.constant0.triton_poi_fused__native_batch_norm_legit_no_training_leaky_relu_leaky_relu_backward_0,"a",@progbits
	.sectionflags	@""
	.align	4
.nv.constant0.triton_poi_fused__native_batch_norm_legit_no_training_leaky_relu_leaky_relu_backward_0:
	.zero		588
